//
// Generated by NVIDIA NVVM Compiler
//
// Compiler Build ID: CL-36424714
// Cuda compilation tools, release 13.0, V13.0.88
// Based on NVVM 20.0.0
//

.version 9.0
.target sm_100
.address_size 64

	// .globl	_Z10vector_addPKfS0_Pfi

.visible .entry _Z10vector_addPKfS0_Pfi(
	.param .u64 .ptr .align 1 _Z10vector_addPKfS0_Pfi_param_0,
	.param .u64 .ptr .align 1 _Z10vector_addPKfS0_Pfi_param_1,
	.param .u64 .ptr .align 1 _Z10vector_addPKfS0_Pfi_param_2,
	.param .u32 _Z10vector_addPKfS0_Pfi_param_3
)
{
	.reg .pred 	%p<7>;
	.reg .b32 	%r<31>;
	.reg .b32 	%f<16>;
	.reg .b64 	%rd<25>;

	ld.param.u64 	%rd4, [_Z10vector_addPKfS0_Pfi_param_0];
	ld.param.u64 	%rd5, [_Z10vector_addPKfS0_Pfi_param_1];
	ld.param.u64 	%rd6, [_Z10vector_addPKfS0_Pfi_param_2];
	ld.param.u32 	%r12, [_Z10vector_addPKfS0_Pfi_param_3];
	cvta.to.global.u64 	%rd1, %rd6;
	cvta.to.global.u64 	%rd2, %rd5;
	cvta.to.global.u64 	%rd3, %rd4;
	mov.u32 	%r13, %ntid.x;
	mov.u32 	%r14, %ctaid.x;
	mov.u32 	%r15, %tid.x;
	mad.lo.s32 	%r29, %r13, %r14, %r15;
	mov.u32 	%r16, %nctaid.x;
	mul.lo.s32 	%r2, %r13, %r16;
	setp.ge.s32 	%p1, %r29, %r12;
	@%p1 bra 	$L__BB0_7;
	add.s32 	%r17, %r29, %r2;
	max.s32 	%r18, %r12, %r17;
	setp.lt.s32 	%p2, %r17, %r12;
	selp.u32 	%r19, 1, 0, %p2;
	add.s32 	%r20, %r17, %r19;
	sub.s32 	%r21, %r18, %r20;
	div.u32 	%r22, %r21, %r2;
	add.s32 	%r3, %r22, %r19;
	and.b32  	%r23, %r3, 3;
	setp.eq.s32 	%p3, %r23, 3;
	@%p3 bra 	$L__BB0_4;
	add.s32 	%r24, %r3, 1;
	and.b32  	%r25, %r24, 3;
	neg.s32 	%r27, %r25;
$L__BB0_3:
	.pragma "nounroll";
	mul.wide.s32 	%rd7, %r29, 4;
	add.s64 	%rd8, %rd1, %rd7;
	add.s64 	%rd9, %rd2, %rd7;
	add.s64 	%rd10, %rd3, %rd7;
	ld.global.f32 	%f1, [%rd10];
	ld.global.f32 	%f2, [%rd9];
	add.f32 	%f3, %f1, %f2;
	st.global.f32 	[%rd8], %f3;
	add.s32 	%r29, %r29, %r2;
	add.s32 	%r27, %r27, 1;
	setp.ne.s32 	%p4, %r27, 0;
	@%p4 bra 	$L__BB0_3;
$L__BB0_4:
	setp.lt.u32 	%p5, %r3, 3;
	@%p5 bra 	$L__BB0_7;
	mul.wide.s32 	%rd15, %r2, 4;
	shl.b32 	%r26, %r2, 2;
$L__BB0_6:
	mul.wide.s32 	%rd11, %r29, 4;
	add.s64 	%rd12, %rd3, %rd11;
	ld.global.f32 	%f4, [%rd12];
	add.s64 	%rd13, %rd2, %rd11;
	ld.global.f32 	%f5, [%rd13];
	add.f32 	%f6, %f4, %f5;
	add.s64 	%rd14, %rd1, %rd11;
	st.global.f32 	[%rd14], %f6;
	add.s64 	%rd16, %rd12, %rd15;
	ld.global.f32 	%f7, [%rd16];
	add.s64 	%rd17, %rd13, %rd15;
	ld.global.f32 	%f8, [%rd17];
	add.f32 	%f9, %f7, %f8;
	add.s64 	%rd18, %rd14, %rd15;
	st.global.f32 	[%rd18], %f9;
	add.s64 	%rd19, %rd16, %rd15;
	ld.global.f32 	%f10, [%rd19];
	add.s64 	%rd20, %rd17, %rd15;
	ld.global.f32 	%f11, [%rd20];
	add.f32 	%f12, %f10, %f11;
	add.s64 	%rd21, %rd18, %rd15;
	st.global.f32 	[%rd21], %f12;
	add.s64 	%rd22, %rd19, %rd15;
	ld.global.f32 	%f13, [%rd22];
	add.s64 	%rd23, %rd20, %rd15;
	ld.global.f32 	%f14, [%rd23];
	add.f32 	%f15, %f13, %f14;
	add.s64 	%rd24, %rd21, %rd15;
	st.global.f32 	[%rd24], %f15;
	add.s32 	%r29, %r26, %r29;
	setp.lt.s32 	%p6, %r29, %r12;
	@%p6 bra 	$L__BB0_6;
$L__BB0_7:
	ret;

}


// ===== COMPILED SASS (sm_100) =====

	.target	sm_100

	.elftype	@"ET_EXEC"


//--------------------- .note.nv.tkinfo           --------------------------
	.section	.note.nv.tkinfo,"",@"SHT_NOTE"
	.sectionflags	@"SHF_NOTE_NV_TKINFO"
	.tkinfo
        /*0018*/ 	.word	0x00000002
        /*0030*/ 	.string	""
        /*0030*/ 	.string	"ptxas"
        /*0030*/ 	.string	"Cuda compilation tools, release 13.0, V13.0.88"
        /*0030*/ 	.string	"Build cuda_13.0.r13.0/compiler.36424714_0"
        /*0030*/ 	.string	"-arch sm_100 -m 64 "



//--------------------- .note.nv.cuinfo           --------------------------
	.section	.note.nv.cuinfo,"",@"SHT_NOTE"
	.sectionflags	@"SHF_NOTE_NV_CUINFO"
        /*0018*/ 	.short	0x0002
        /*001a*/ 	.short	0x0064
        /*001c*/ 	.short	0x0082
	.zero		2


//--------------------- .nv.info                  --------------------------
	.section	.nv.info,"",@"SHT_CUDA_INFO"
	.align	4


	//----- nvinfo : EIATTR_REGCOUNT
	.align		4
        /*0000*/ 	.byte	0x04, 0x2f
        /*0002*/ 	.short	(.L_1 - .L_0)
	.align		4
.L_0:
        /*0004*/ 	.word	index@(_Z10vector_addPKfS0_Pfi)
        /*0008*/ 	.word	0x0000001a


	//----- nvinfo : EIATTR_FRAME_SIZE
	.align		4
.L_1:
        /*000c*/ 	.byte	0x04, 0x11
        /*000e*/ 	.short	(.L_3 - .L_2)
	.align		4
.L_2:
        /*0010*/ 	.word	index@(_Z10vector_addPKfS0_Pfi)
        /*0014*/ 	.word	0x00000000


	//----- nvinfo : EIATTR_MIN_STACK_SIZE
	.align		4
.L_3:
        /*0018*/ 	.byte	0x04, 0x12
        /*001a*/ 	.short	(.L_5 - .L_4)
	.align		4
.L_4:
        /*001c*/ 	.word	index@(_Z10vector_addPKfS0_Pfi)
        /*0020*/ 	.word	0x00000000
.L_5:


//--------------------- .nv.compat                --------------------------
	.section	.nv.compat,"",@"SHT_CUDA_COMPAT_INFO"
	.align	4
        /*0000*/ 	.byte	0x02, 0x09, 0x00, 0x00, 0x02, 0x02, 0x01, 0x00, 0x02, 0x05, 0x05, 0x00, 0x03, 0x07, 0x01, 0x01
        /*0010*/ 	.byte	0x02, 0x03, 0x00, 0x00, 0x02, 0x06, 0x01, 0x00, 0x04, 0x0b, 0x08, 0x00, 0x09, 0x00, 0x00, 0x00
        /*0020*/ 	.byte	0x00, 0x00, 0x00, 0x00


//--------------------- .nv.info._Z10vector_addPKfS0_Pfi --------------------------
	.section	.nv.info._Z10vector_addPKfS0_Pfi,"",@"SHT_CUDA_INFO"
	.sectionflags	@""
	.align	4


	//----- nvinfo : EIATTR_CUDA_API_VERSION
	.align		4
        /*0000*/ 	.byte	0x04, 0x37
        /*0002*/ 	.short	(.L_7 - .L_6)
.L_6:
        /*0004*/ 	.word	0x00000082


	//----- nvinfo : EIATTR_KPARAM_INFO
	.align		4
.L_7:
        /*0008*/ 	.byte	0x04, 0x17
        /*000a*/ 	.short	(.L_9 - .L_8)
.L_8:
        /*000c*/ 	.word	0x00000000
        /*0010*/ 	.short	0x0003
        /*0012*/ 	.short	0x0018
        /*0014*/ 	.byte	0x00, 0xf0, 0x11, 0x00


	//----- nvinfo : EIATTR_KPARAM_INFO
	.align		4
.L_9:
        /*0018*/ 	.byte	0x04, 0x17
        /*001a*/ 	.short	(.L_11 - .L_10)
.L_10:
        /*001c*/ 	.word	0x00000000
        /*0020*/ 	.short	0x0002
        /*0022*/ 	.short	0x0010
        /*0024*/ 	.byte	0x00, 0xf5, 0x21, 0x00


	//----- nvinfo : EIATTR_KPARAM_INFO
	.align		4
.L_11:
        /*0028*/ 	.byte	0x04, 0x17
        /*002a*/ 	.short	(.L_13 - .L_12)
.L_12:
        /*002c*/ 	.word	0x00000000
        /*0030*/ 	.short	0x0001
        /*0032*/ 	.short	0x0008
        /*0034*/ 	.byte	0x00, 0xf5, 0x21, 0x00


	//----- nvinfo : EIATTR_KPARAM_INFO
	.align		4
.L_13:
        /*0038*/ 	.byte	0x04, 0x17
        /*003a*/ 	.short	(.L_15 - .L_14)
.L_14:
        /*003c*/ 	.word	0x00000000
        /*0040*/ 	.short	0x0000
        /*0042*/ 	.short	0x0000
        /*0044*/ 	.byte	0x00, 0xf5, 0x21, 0x00


	//----- nvinfo : EIATTR_SPARSE_MMA_MASK
	.align		4
.L_15:
        /*0048*/ 	.byte	0x03, 0x50
        /*004a*/ 	.short	0x0000


	//----- nvinfo : EIATTR_MAXREG_COUNT
	.align		4
        /*004c*/ 	.byte	0x03, 0x1b
        /*004e*/ 	.short	0x00ff


	//----- nvinfo : EIATTR_MERCURY_ISA_VERSION
	.align		4
        /*0050*/ 	.byte	0x03, 0x5f
        /*0052*/ 	.short	0x0101


	//----- nvinfo : EIATTR_VRC_CTA_INIT_COUNT
	.align		4
        /*0054*/ 	.byte	0x02, 0x4a
	.zero		1
	.zero		1


	//----- nvinfo : EIATTR_EXIT_INSTR_OFFSETS
	.align		4
        /*0058*/ 	.byte	0x04, 0x1c
        /*005a*/ 	.short	(.L_17 - .L_16)


	//   ....[0]....
.L_16:
        /*005c*/ 	.word	0x00000090


	//   ....[1]....
        /*0060*/ 	.word	0x000003a0


	//   ....[2]....
        /*0064*/ 	.word	0x000005d0


	//----- nvinfo : EIATTR_CRS_STACK_SIZE
	.align		4
.L_17:
        /*0068*/ 	.byte	0x04, 0x1e
        /*006a*/ 	.short	(.L_19 - .L_18)
.L_18:
        /*006c*/ 	.word	0x00000000


	//----- nvinfo : EIATTR_CBANK_PARAM_SIZE
	.align		4
.L_19:
        /*0070*/ 	.byte	0x03, 0x19
        /*0072*/ 	.short	0x001c


	//----- nvinfo : EIATTR_PARAM_CBANK
	.align		4
        /*0074*/ 	.byte	0x04, 0x0a
        /*0076*/ 	.short	(.L_21 - .L_20)
	.align		4
.L_20:
        /*0078*/ 	.word	index@(.nv.constant0._Z10vector_addPKfS0_Pfi)
        /*007c*/ 	.short	0x0380
        /*007e*/ 	.short	0x001c


	//----- nvinfo : EIATTR_SW_WAR
	.align		4
.L_21:
        /*0080*/ 	.byte	0x04, 0x36
        /*0082*/ 	.short	(.L_23 - .L_22)
.L_22:
        /*0084*/ 	.word	0x00000008
.L_23:


//--------------------- .nv.callgraph             --------------------------
	.section	.nv.callgraph,"",@"SHT_CUDA_CALLGRAPH"
	.align	4
	.sectionentsize	8
	.align		4
        /*0000*/ 	.word	0x00000000
	.align		4
        /*0004*/ 	.word	0xffffffff
	.align		4
        /*0008*/ 	.word	0x00000000
	.align		4
        /*000c*/ 	.word	0xfffffffe
	.align		4
        /*0010*/ 	.word	0x00000000
	.align		4
        /*0014*/ 	.word	0xfffffffd
	.align		4
        /*0018*/ 	.word	0x00000000
	.align		4
        /*001c*/ 	.word	0xfffffffc


//--------------------- .text._Z10vector_addPKfS0_Pfi --------------------------
	.section	.text._Z10vector_addPKfS0_Pfi,"ax",@progbits
	.align	128
        .global         _Z10vector_addPKfS0_Pfi
        .type           _Z10vector_addPKfS0_Pfi,@function
        .size           _Z10vector_addPKfS0_Pfi,(.L_x_5 - _Z10vector_addPKfS0_Pfi)
        .other          _Z10vector_addPKfS0_Pfi,@"STO_CUDA_ENTRY STV_DEFAULT"
_Z10vector_addPKfS0_Pfi:
.text._Z10vector_addPKfS0_Pfi:
[----:B------:R-:W-:Y:S01]  /*0000*/  LDC R1, c[0x0][0x37c] ;  /* 0x0000df00ff017b82 */ /* 0x000fe20000000800 */
[----:B------:R-:W0:Y:S01]  /*0010*/  S2R R3, SR_CTAID.X ;  /* 0x0000000000037919 */ /* 0x000e220000002500 */
[----:B------:R-:W0:Y:S06]  /*0020*/  LDCU UR4, c[0x0][0x360] ;  /* 0x00006c00ff0477ac */ /* 0x000e2c0008000800 */
[----:B------:R-:W1:Y:S01]  /*0030*/  LDC R2, c[0x0][0x370] ;  /* 0x0000dc00ff027b82 */ /* 0x000e620000000800 */
[----:B------:R-:W0:Y:S01]  /*0040*/  S2R R0, SR_TID.X ;  /* 0x0000000000007919 */ /* 0x000e220000002100 */
[----:B------:R-:W2:Y:S01]  /*0050*/  LDCU UR6, c[0x0][0x398] ;  /* 0x00007300ff0677ac */ /* 0x000ea20008000800 */
[----:B0-----:R-:W-:-:S02]  /*0060*/  IMAD R3, R3, UR4, R0 ;  /* 0x0000000403037c24 */ /* 0x001fc4000f8e0200 */
[----:B-1----:R-:W-:-:S03]  /*0070*/  IMAD R0, R2, UR4, RZ ;  /* 0x0000000402007c24 */ /* 0x002fc6000f8e02ff */
[----:B--2---:R-:W-:-:S13]  /*0080*/  ISETP.GE.AND P0, PT, R3, UR6, PT ;  /* 0x0000000603007c0c */ /* 0x004fda000bf06270 */
[----:B------:R-:W-:Y:S05]  /*0090*/  @P0 EXIT ;  /* 0x000000000000094d */ /* 0x000fea0003800000 */
[----:B------:R-:W0:Y:S01]  /*00a0*/  I2F.U32.RP R8, R0 ;  /* 0x0000000000087306 */ /* 0x000e220000209000 */
[----:B------:R-:W-:Y:S01]  /*00b0*/  IADD3 R2, PT, PT, R0, R3, RZ ;  /* 0x0000000300027210 */ /* 0x000fe20007ffe0ff */
[----:B------:R-:W1:Y:S01]  /*00c0*/  LDCU.64 UR4, c[0x0][0x358] ;  /* 0x00006b00ff0477ac */ /* 0x000e620008000a00 */
[----:B------:R-:W-:Y:S01]  /*00d0*/  IADD3 R9, PT, PT, RZ, -R0, RZ ;  /* 0x80000000ff097210 */ /* 0x000fe20007ffe0ff */
[----:B------:R-:W-:Y:S01]  /*00e0*/  BSSY.RECONVERGENT B0, `(.L_x_0) ;  /* 0x000002b000007945 */ /* 0x000fe20003800200 */
[C---:B------:R-:W-:Y:S02]  /*00f0*/  ISETP.GE.AND P0, PT, R2.reuse, UR6, PT ;  /* 0x0000000602007c0c */ /* 0x040fe4000bf06270 */
[----:B------:R-:W-:Y:S02]  /*0100*/  VIMNMX R7, PT, PT, R2, UR6, !PT ;  /* 0x0000000602077c48 */ /* 0x000fe4000ffe0100 */
[----:B------:R-:W-:Y:S02]  /*0110*/  SEL R6, RZ, 0x1, P0 ;  /* 0x00000001ff067807 */ /* 0x000fe40000000000 */
[----:B------:R-:W-:-:S02]  /*0120*/  ISETP.NE.U32.AND P2, PT, R0, RZ, PT ;  /* 0x000000ff0000720c */ /* 0x000fc40003f45070 */
[----:B------:R-:W-:Y:S01]  /*0130*/  IADD3 R7, PT, PT, R7, -R2, -R6 ;  /* 0x8000000207077210 */ /* 0x000fe20007ffe806 */
[----:B0-----:R-:W0:Y:S02]  /*0140*/  MUFU.RCP R8, R8 ;  /* 0x0000000800087308 */ /* 0x001e240000001000 */
[----:B0-----:R-:W-:-:S06]  /*0150*/  IADD3 R4, PT, PT, R8, 0xffffffe, RZ ;  /* 0x0ffffffe08047810 */ /* 0x001fcc0007ffe0ff */
[----:B------:R0:W2:Y:S02]  /*0160*/  F2I.FTZ.U32.TRUNC.NTZ R5, R4 ;  /* 0x0000000400057305 */ /* 0x0000a4000021f000 */
[----:B0-----:R-:W-:Y:S02]  /*0170*/  HFMA2 R4, -RZ, RZ, 0, 0 ;  /* 0x00000000ff047431 */ /* 0x001fe400000001ff */
[----:B--2---:R-:W-:-:S04]  /*0180*/  IMAD R9, R9, R5, RZ ;  /* 0x0000000509097224 */ /* 0x004fc800078e02ff */
[----:B------:R-:W-:-:S06]  /*0190*/  IMAD.HI.U32 R8, R5, R9, R4 ;  /* 0x0000000905087227 */ /* 0x000fcc00078e0004 */
[----:B------:R-:W-:-:S05]  /*01a0*/  IMAD.HI.U32 R5, R8, R7, RZ ;  /* 0x0000000708057227 */ /* 0x000fca00078e00ff */
[----:B------:R-:W-:-:S05]  /*01b0*/  IADD3 R2, PT, PT, -R5, RZ, RZ ;  /* 0x000000ff05027210 */ /* 0x000fca0007ffe1ff */
[----:B------:R-:W-:-:S05]  /*01c0*/  IMAD R7, R0, R2, R7 ;  /* 0x0000000200077224 */ /* 0x000fca00078e0207 */
[----:B------:R-:W-:-:S13]  /*01d0*/  ISETP.GE.U32.AND P0, PT, R7, R0, PT ;  /* 0x000000000700720c */ /* 0x000fda0003f06070 */
[----:B------:R-:W-:Y:S02]  /*01e0*/  @P0 IADD3 R7, PT, PT, -R0, R7, RZ ;  /* 0x0000000700070210 */ /* 0x000fe40007ffe1ff */
[----:B------:R-:W-:Y:S02]  /*01f0*/  @P0 IADD3 R5, PT, PT, R5, 0x1, RZ ;  /* 0x0000000105050810 */ /* 0x000fe40007ffe0ff */
[----:B------:R-:W-:-:S13]  /*0200*/  ISETP.GE.U32.AND P1, PT, R7, R0, PT ;  /* 0x000000000700720c */ /* 0x000fda0003f26070 */
[----:B------:R-:W-:Y:S02]  /*0210*/  @P1 IADD3 R5, PT, PT, R5, 0x1, RZ ;  /* 0x0000000105051810 */ /* 0x000fe40007ffe0ff */
[----:B------:R-:W-:-:S04]  /*0220*/  @!P2 LOP3.LUT R5, RZ, R0, RZ, 0x33, !PT ;  /* 0x00000000ff05a212 */ /* 0x000fc800078e33ff */
[----:B------:R-:W-:-:S04]  /*0230*/  IADD3 R2, PT, PT, R6, R5, RZ ;  /* 0x0000000506027210 */ /* 0x000fc80007ffe0ff */
[C---:B------:R-:W-:Y:S02]  /*0240*/  LOP3.LUT R4, R2.reuse, 0x3, RZ, 0xc0, !PT ;  /* 0x0000000302047812 */ /* 0x040fe400078ec0ff */
[----:B------:R-:W-:Y:S02]  /*0250*/  ISETP.GE.U32.AND P1, PT, R2, 0x3, PT ;  /* 0x000000030200780c */ /* 0x000fe40003f26070 */
[----:B------:R-:W-:-:S13]  /*0260*/  ISETP.NE.AND P0, PT, R4, 0x3, PT ;  /* 0x000000030400780c */ /* 0x000fda0003f05270 */
[----:B-1----:R-:W-:Y:S05]  /*0270*/  @!P0 BRA `(.L_x_1) ;  /* 0x0000000000448947 */ /* 0x002fea0003800000 */
[----:B------:R-:W0:Y:S01]  /*0280*/  LDC.64 R4, c[0x0][0x390] ;  /* 0x0000e400ff047b82 */ /* 0x000e220000000a00 */
[----:B------:R-:W-:-:S04]  /*0290*/  IADD3 R2, PT, PT, R2, 0x1, RZ ;  /* 0x0000000102027810 */ /* 0x000fc80007ffe0ff */
[----:B------:R-:W-:-:S03]  /*02a0*/  LOP3.LUT R2, R2, 0x3, RZ, 0xc0, !PT ;  /* 0x0000000302027812 */ /* 0x000fc600078ec0ff */
[----:B------:R-:W1:Y:S01]  /*02b0*/  LDC.64 R6, c[0x0][0x380] ;  /* 0x0000e000ff067b82 */ /* 0x000e620000000a00 */
[----:B------:R-:W-:-:S07]  /*02c0*/  IADD3 R2, PT, PT, -R2, RZ, RZ ;  /* 0x000000ff02027210 */ /* 0x000fce0007ffe1ff */
[----:B------:R-:W2:Y:S02]  /*02d0*/  LDC.64 R8, c[0x0][0x388] ;  /* 0x0000e200ff087b82 */ /* 0x000ea40000000a00 */
.L_x_2:
[----:B--2---:R-:W-:-:S04]  /*02e0*/  IMAD.WIDE R12, R3, 0x4, R8 ;  /* 0x00000004030c7825 */ /* 0x004fc800078e0208 */
[C---:B-1----:R-:W-:Y:S02]  /*02f0*/  IMAD.WIDE R14, R3.reuse, 0x4, R6 ;  /* 0x00000004030e7825 */ /* 0x042fe400078e0206 */
[----:B------:R-:W2:Y:S04]  /*0300*/  LDG.E R13, desc[UR4][R12.64] ;  /* 0x000000040c0d7981 */ /* 0x000ea8000c1e1900 */
[----:B------:R-:W2:Y:S01]  /*0310*/  LDG.E R14, desc[UR4][R14.64] ;  /* 0x000000040e0e7981 */ /* 0x000ea2000c1e1900 */
[----:B0--3--:R-:W-:Y:S01]  /*0320*/  IMAD.WIDE R10, R3, 0x4, R4 ;  /* 0x00000004030a7825 */ /* 0x009fe200078e0204 */
[----:B------:R-:W-:Y:S02]  /*0330*/  IADD3 R2, PT, PT, R2, 0x1, RZ ;  /* 0x0000000102027810 */ /* 0x000fe40007ffe0ff */
[----:B------:R-:W-:-:S02]  /*0340*/  IADD3 R3, PT, PT, R0, R3, RZ ;  /* 0x0000000300037210 */ /* 0x000fc40007ffe0ff */
[----:B------:R-:W-:Y:S01]  /*0350*/  ISETP.NE.AND P0, PT, R2, RZ, PT ;  /* 0x000000ff0200720c */ /* 0x000fe20003f05270 */
[----:B--2---:R-:W-:-:S05]  /*0360*/  FADD R17, R14, R13 ;  /* 0x0000000d0e117221 */ /* 0x004fca0000000000 */
[----:B------:R3:W-:Y:S07]  /*0370*/  STG.E desc[UR4][R10.64], R17 ;  /* 0x000000110a007986 */ /* 0x0007ee000c101904 */
[----:B------:R-:W-:Y:S05]  /*0380*/  @P0 BRA `(.L_x_2) ;  /* 0xfffffffc00d40947 */ /* 0x000fea000383ffff */
.L_x_1:
[----:B------:R-:W-:Y:S05]  /*0390*/  BSYNC.RECONVERGENT B0 ;  /* 0x0000000000007941 */ /* 0x000fea0003800200 */
.L_x_0:
[----:B------:R-:W-:Y:S05]  /*03a0*/  @!P1 EXIT ;  /* 0x000000000000994d */ /* 0x000fea0003800000 */
.L_x_3:
[----:B------:R-:W3:Y:S08]  /*03b0*/  LDC.64 R4, c[0x0][0x380] ;  /* 0x0000e000ff047b82 */ /* 0x000ef00000000a00 */
[----:B------:R-:W0:Y:S01]  /*03c0*/  LDC.64 R6, c[0x0][0x388] ;  /* 0x0000e200ff067b82 */ /* 0x000e220000000a00 */
[----:B---3--:R-:W-:-:S07]  /*03d0*/  IMAD.WIDE R10, R3, 0x4, R4 ;  /* 0x00000004030a7825 */ /* 0x008fce00078e0204 */
[----:B------:R-:W1:Y:S01]  /*03e0*/  LDC.64 R4, c[0x0][0x390] ;  /* 0x0000e400ff047b82 */ /* 0x000e620000000a00 */
[----:B--2---:R-:W2:Y:S01]  /*03f0*/  LDG.E R2, desc[UR4][R10.64] ;  /* 0x000000040a027981 */ /* 0x004ea2000c1e1900 */
[----:B0-----:R-:W-:-:S05]  /*0400*/  IMAD.WIDE R12, R3, 0x4, R6 ;  /* 0x00000004030c7825 */ /* 0x001fca00078e0206 */
[----:B------:R-:W2:Y:S01]  /*0410*/  LDG.E R7, desc[UR4][R12.64] ;  /* 0x000000040c077981 */ /* 0x000ea2000c1e1900 */
[----:B-1----:R-:W-:-:S04]  /*0420*/  IMAD.WIDE R16, R3, 0x4, R4 ;  /* 0x0000000403107825 */ /* 0x002fc800078e0204 */
[----:B------:R-:W-:-:S04]  /*0430*/  IMAD.WIDE R4, R0, 0x4, R10 ;  /* 0x0000000400047825 */ /* 0x000fc800078e020a */
[----:B--2---:R-:W-:Y:S01]  /*0440*/  FADD R19, R2, R7 ;  /* 0x0000000702137221 */ /* 0x004fe20000000000 */
[----:B------:R-:W-:-:S04]  /*0450*/  IMAD.WIDE R6, R0, 0x4, R12 ;  /* 0x0000000400067825 */ /* 0x000fc800078e020c */
[----:B------:R0:W-:Y:S04]  /*0460*/  STG.E desc[UR4][R16.64], R19 ;  /* 0x0000001310007986 */ /* 0x0001e8000c101904 */
[----:B------:R-:W2:Y:S04]  /*0470*/  LDG.E R2, desc[UR4][R4.64] ;  /* 0x0000000404027981 */ /* 0x000ea8000c1e1900 */
[----:B------:R-:W2:Y:S01]  /*0480*/  LDG.E R15, desc[UR4][R6.64] ;  /* 0x00000004060f7981 */ /* 0x000ea2000c1e1900 */
[----:B------:R-:W-:-:S04]  /*0490*/  IMAD.WIDE R8, R0, 0x4, R16 ;  /* 0x0000000400087825 */ /* 0x000fc800078e0210 */
[----:B------:R-:W-:-:S04]  /*04a0*/  IMAD.WIDE R10, R0, 0x4, R4 ;  /* 0x00000004000a7825 */ /* 0x000fc800078e0204 */
[----:B------:R-:W-:-:S04]  /*04b0*/  IMAD.WIDE R12, R0, 0x4, R6 ;  /* 0x00000004000c7825 */ /* 0x000fc800078e0206 */
[----:B--2---:R-:W-:-:S05]  /*04c0*/  FADD R21, R2, R15 ;  /* 0x0000000f02157221 */ /* 0x004fca0000000000 */
        /* <DEDUP_REMOVED lines=8> */
[----:B------:R-:W1:Y:S04]  /*0550*/  LDG.E R4, desc[UR4][R4.64] ;  /* 0x0000000404047981 */ /* 0x000e68000c1e1900 */
[----:B------:R-:W1:Y:S01]  /*0560*/  LDG.E R7, desc[UR4][R6.64] ;  /* 0x0000000406077981 */ /* 0x000e62000c1e1900 */
[C---:B0-----:R-:W-:Y:S01]  /*0570*/  IMAD.WIDE R16, R0.reuse, 0x4, R14 ;  /* 0x0000000400107825 */ /* 0x041fe200078e020e */
[----:B------:R-:W-:-:S04]  /*0580*/  LEA R3, R0, R3, 0x2 ;  /* 0x0000000300037211 */ /* 0x000fc800078e10ff */
[----:B------:R-:W-:Y:S01]  /*0590*/  ISETP.GE.AND P0, PT, R3, UR6, PT ;  /* 0x0000000603007c0c */ /* 0x000fe2000bf06270 */
[----:B-1----:R-:W-:-:S05]  /*05a0*/  FADD R9, R4, R7 ;  /* 0x0000000704097221 */ /* 0x002fca0000000000 */
[----:B------:R2:W-:Y:S07]  /*05b0*/  STG.E desc[UR4][R16.64], R9 ;  /* 0x0000000910007986 */ /* 0x0005ee000c101904 */
[----:B------:R-:W-:Y:S05]  /*05c0*/  @!P0 BRA `(.L_x_3) ;  /* 0xfffffffc00788947 */ /* 0x000fea000383ffff */
[----:B------:R-:W-:Y:S05]  /*05d0*/  EXIT ;  /* 0x000000000000794d */ /* 0x000fea0003800000 */
.L_x_4:
[----:B------:R-:W-:-:S00]  /*05e0*/  BRA `(.L_x_4) ;  /* 0xfffffffc00fc7947 */ /* 0x000fc0000383ffff */
[----:B------:R-:W-:-:S00]  /*05f0*/  NOP ;  /* 0x0000000000007918 */ /* 0x000fc00000000000 */
        /* <DEDUP_REMOVED lines=8> */
.L_x_5:


//--------------------- .nv.shared.reserved.0     --------------------------
	.section	.nv.shared.reserved.0,"aw",@nobits
	.weak		__nv_reservedSMEM_offset_0_alias
	.size		__nv_reservedSMEM_offset_0_alias, 0, 64
	.other		__nv_reservedSMEM_offset_0_alias,@"STO_CUDA_RESERVED_SHARED STV_DEFAULT"
__nv_reservedSMEM_offset_0_alias:
	.zero		0
	.zero		64


//--------------------- .nv.constant0._Z10vector_addPKfS0_Pfi --------------------------
	.section	.nv.constant0._Z10vector_addPKfS0_Pfi,"a",@progbits
	.sectionflags	@""
	.align	4
.nv.constant0._Z10vector_addPKfS0_Pfi:
	.zero		924


//--------------------- SYMBOLS --------------------------

	.type		.nv.reservedSmem.offset0,@object
	.size		.nv.reservedSmem.offset0,0x4
